//
// Generated by NVIDIA NVVM Compiler
//
// Compiler Build ID: CL-36424714
// Cuda compilation tools, release 13.0, V13.0.88
// Based on NVVM 20.0.0
//

.version 9.0
.target sm_100
.address_size 64

	// .globl	_Z6vecAddPfS_S_

.visible .entry _Z6vecAddPfS_S_(
	.param .u64 .ptr .align 1 _Z6vecAddPfS_S__param_0,
	.param .u64 .ptr .align 1 _Z6vecAddPfS_S__param_1,
	.param .u64 .ptr .align 1 _Z6vecAddPfS_S__param_2
)
{
	.reg .pred 	%p<2>;
	.reg .b32 	%r<5>;
	.reg .b32 	%f<4>;
	.reg .b64 	%rd<11>;

	ld.param.u64 	%rd1, [_Z6vecAddPfS_S__param_0];
	ld.param.u64 	%rd2, [_Z6vecAddPfS_S__param_1];
	ld.param.u64 	%rd3, [_Z6vecAddPfS_S__param_2];
	mov.u32 	%r2, %tid.x;
	mov.u32 	%r3, %ctaid.x;
	mov.u32 	%r4, %ntid.x;
	mad.lo.s32 	%r1, %r3, %r4, %r2;
	setp.gt.s32 	%p1, %r1, 9999;
	@%p1 bra 	$L__BB0_2;
	cvta.to.global.u64 	%rd4, %rd1;
	cvta.to.global.u64 	%rd5, %rd2;
	cvta.to.global.u64 	%rd6, %rd3;
	mul.wide.s32 	%rd7, %r1, 4;
	add.s64 	%rd8, %rd4, %rd7;
	ld.global.f32 	%f1, [%rd8];
	add.s64 	%rd9, %rd5, %rd7;
	ld.global.f32 	%f2, [%rd9];
	add.f32 	%f3, %f1, %f2;
	add.s64 	%rd10, %rd6, %rd7;
	st.global.f32 	[%rd10], %f3;
$L__BB0_2:
	ret;

}


// ===== COMPILED SASS (sm_100) =====

	.target	sm_100

	.elftype	@"ET_EXEC"


//--------------------- .note.nv.tkinfo           --------------------------
	.section	.note.nv.tkinfo,"",@"SHT_NOTE"
	.sectionflags	@"SHF_NOTE_NV_TKINFO"
	.tkinfo
        /*0018*/ 	.word	0x00000002
        /*0030*/ 	.string	""
        /*0030*/ 	.string	"ptxas"
        /*0030*/ 	.string	"Cuda compilation tools, release 13.0, V13.0.88"
        /*0030*/ 	.string	"Build cuda_13.0.r13.0/compiler.36424714_0"
        /*0030*/ 	.string	"-arch sm_100 -m 64 "



//--------------------- .note.nv.cuinfo           --------------------------
	.section	.note.nv.cuinfo,"",@"SHT_NOTE"
	.sectionflags	@"SHF_NOTE_NV_CUINFO"
        /*0018*/ 	.short	0x0002
        /*001a*/ 	.short	0x0064
        /*001c*/ 	.short	0x0082
	.zero		2


//--------------------- .nv.info                  --------------------------
	.section	.nv.info,"",@"SHT_CUDA_INFO"
	.align	4


	//----- nvinfo : EIATTR_REGCOUNT
	.align		4
        /*0000*/ 	.byte	0x04, 0x2f
        /*0002*/ 	.short	(.L_1 - .L_0)
	.align		4
.L_0:
        /*0004*/ 	.word	index@(_Z6vecAddPfS_S_)
        /*0008*/ 	.word	0x0000000c


	//----- nvinfo : EIATTR_FRAME_SIZE
	.align		4
.L_1:
        /*000c*/ 	.byte	0x04, 0x11
        /*000e*/ 	.short	(.L_3 - .L_2)
	.align		4
.L_2:
        /*0010*/ 	.word	index@(_Z6vecAddPfS_S_)
        /*0014*/ 	.word	0x00000000


	//----- nvinfo : EIATTR_MIN_STACK_SIZE
	.align		4
.L_3:
        /*0018*/ 	.byte	0x04, 0x12
        /*001a*/ 	.short	(.L_5 - .L_4)
	.align		4
.L_4:
        /*001c*/ 	.word	index@(_Z6vecAddPfS_S_)
        /*0020*/ 	.word	0x00000000
.L_5:


//--------------------- .nv.compat                --------------------------
	.section	.nv.compat,"",@"SHT_CUDA_COMPAT_INFO"
	.align	4
        /*0000*/ 	.byte	0x02, 0x09, 0x00, 0x00, 0x02, 0x02, 0x01, 0x00, 0x02, 0x05, 0x05, 0x00, 0x03, 0x07, 0x01, 0x01
        /*0010*/ 	.byte	0x02, 0x03, 0x00, 0x00, 0x02, 0x06, 0x01, 0x00, 0x04, 0x0b, 0x08, 0x00, 0x09, 0x00, 0x00, 0x00
        /*0020*/ 	.byte	0x00, 0x00, 0x00, 0x00


//--------------------- .nv.info._Z6vecAddPfS_S_  --------------------------
	.section	.nv.info._Z6vecAddPfS_S_,"",@"SHT_CUDA_INFO"
	.sectionflags	@""
	.align	4


	//----- nvinfo : EIATTR_CUDA_API_VERSION
	.align		4
        /*0000*/ 	.byte	0x04, 0x37
        /*0002*/ 	.short	(.L_7 - .L_6)
.L_6:
        /*0004*/ 	.word	0x00000082


	//----- nvinfo : EIATTR_KPARAM_INFO
	.align		4
.L_7:
        /*0008*/ 	.byte	0x04, 0x17
        /*000a*/ 	.short	(.L_9 - .L_8)
.L_8:
        /*000c*/ 	.word	0x00000000
        /*0010*/ 	.short	0x0002
        /*0012*/ 	.short	0x0010
        /*0014*/ 	.byte	0x00, 0xf5, 0x21, 0x00


	//----- nvinfo : EIATTR_KPARAM_INFO
	.align		4
.L_9:
        /*0018*/ 	.byte	0x04, 0x17
        /*001a*/ 	.short	(.L_11 - .L_10)
.L_10:
        /*001c*/ 	.word	0x00000000
        /*0020*/ 	.short	0x0001
        /*0022*/ 	.short	0x0008
        /*0024*/ 	.byte	0x00, 0xf5, 0x21, 0x00


	//----- nvinfo : EIATTR_KPARAM_INFO
	.align		4
.L_11:
        /*0028*/ 	.byte	0x04, 0x17
        /*002a*/ 	.short	(.L_13 - .L_12)
.L_12:
        /*002c*/ 	.word	0x00000000
        /*0030*/ 	.short	0x0000
        /*0032*/ 	.short	0x0000
        /*0034*/ 	.byte	0x00, 0xf5, 0x21, 0x00


	//----- nvinfo : EIATTR_SPARSE_MMA_MASK
	.align		4
.L_13:
        /*0038*/ 	.byte	0x03, 0x50
        /*003a*/ 	.short	0x0000


	//----- nvinfo : EIATTR_MAXREG_COUNT
	.align		4
        /*003c*/ 	.byte	0x03, 0x1b
        /*003e*/ 	.short	0x00ff


	//----- nvinfo : EIATTR_MERCURY_ISA_VERSION
	.align		4
        /*0040*/ 	.byte	0x03, 0x5f
        /*0042*/ 	.short	0x0101


	//----- nvinfo : EIATTR_VRC_CTA_INIT_COUNT
	.align		4
        /*0044*/ 	.byte	0x02, 0x4a
	.zero		1
	.zero		1


	//----- nvinfo : EIATTR_EXIT_INSTR_OFFSETS
	.align		4
        /*0048*/ 	.byte	0x04, 0x1c
        /*004a*/ 	.short	(.L_15 - .L_14)


	//   ....[0]....
.L_14:
        /*004c*/ 	.word	0x00000060


	//   ....[1]....
        /*0050*/ 	.word	0x00000120


	//----- nvinfo : EIATTR_CBANK_PARAM_SIZE
	.align		4
.L_15:
        /*0054*/ 	.byte	0x03, 0x19
        /*0056*/ 	.short	0x0018


	//----- nvinfo : EIATTR_PARAM_CBANK
	.align		4
        /*0058*/ 	.byte	0x04, 0x0a
        /*005a*/ 	.short	(.L_17 - .L_16)
	.align		4
.L_16:
        /*005c*/ 	.word	index@(.nv.constant0._Z6vecAddPfS_S_)
        /*0060*/ 	.short	0x0380
        /*0062*/ 	.short	0x0018


	//----- nvinfo : EIATTR_SW_WAR
	.align		4
.L_17:
        /*0064*/ 	.byte	0x04, 0x36
        /*0066*/ 	.short	(.L_19 - .L_18)
.L_18:
        /*0068*/ 	.word	0x00000008
.L_19:


//--------------------- .nv.callgraph             --------------------------
	.section	.nv.callgraph,"",@"SHT_CUDA_CALLGRAPH"
	.align	4
	.sectionentsize	8
	.align		4
        /*0000*/ 	.word	0x00000000
	.align		4
        /*0004*/ 	.word	0xffffffff
	.align		4
        /*0008*/ 	.word	0x00000000
	.align		4
        /*000c*/ 	.word	0xfffffffe
	.align		4
        /*0010*/ 	.word	0x00000000
	.align		4
        /*0014*/ 	.word	0xfffffffd
	.align		4
        /*0018*/ 	.word	0x00000000
	.align		4
        /*001c*/ 	.word	0xfffffffc


//--------------------- .text._Z6vecAddPfS_S_     --------------------------
	.section	.text._Z6vecAddPfS_S_,"ax",@progbits
	.align	128
        .global         _Z6vecAddPfS_S_
        .type           _Z6vecAddPfS_S_,@function
        .size           _Z6vecAddPfS_S_,(.L_x_1 - _Z6vecAddPfS_S_)
        .other          _Z6vecAddPfS_S_,@"STO_CUDA_ENTRY STV_DEFAULT"
_Z6vecAddPfS_S_:
.text._Z6vecAddPfS_S_:
[----:B------:R-:W-:Y:S01]  /*0000*/  LDC R1, c[0x0][0x37c] ;  /* 0x0000df00ff017b82 */ /* 0x000fe20000000800 */
[----:B------:R-:W0:Y:S07]  /*0010*/  S2R R9, SR_TID.X ;  /* 0x0000000000097919 */ /* 0x000e2e0000002100 */
[----:B------:R-:W0:Y:S08]  /*0020*/  S2UR UR4, SR_CTAID.X ;  /* 0x00000000000479c3 */ /* 0x000e300000002500 */
[----:B------:R-:W0:Y:S02]  /*0030*/  LDC R0, c[0x0][0x360] ;  /* 0x0000d800ff007b82 */ /* 0x000e240000000800 */
[----:B0-----:R-:W-:-:S05]  /*0040*/  IMAD R9, R0, UR4, R9 ;  /* 0x0000000400097c24 */ /* 0x001fca000f8e0209 */
[----:B------:R-:W-:-:S13]  /*0050*/  ISETP.GT.AND P0, PT, R9, 0x270f, PT ;  /* 0x0000270f0900780c */ /* 0x000fda0003f04270 */
[----:B------:R-:W-:Y:S05]  /*0060*/  @P0 EXIT ;  /* 0x000000000000094d */ /* 0x000fea0003800000 */
[----:B------:R-:W0:Y:S01]  /*0070*/  LDC.64 R2, c[0x0][0x380] ;  /* 0x0000e000ff027b82 */ /* 0x000e220000000a00 */
[----:B------:R-:W1:Y:S07]  /*0080*/  LDCU.64 UR4, c[0x0][0x358] ;  /* 0x00006b00ff0477ac */ /* 0x000e6e0008000a00 */
[----:B------:R-:W2:Y:S08]  /*0090*/  LDC.64 R4, c[0x0][0x388] ;  /* 0x0000e200ff047b82 */ /* 0x000eb00000000a00 */
[----:B------:R-:W3:Y:S01]  /*00a0*/  LDC.64 R6, c[0x0][0x390] ;  /* 0x0000e400ff067b82 */ /* 0x000ee20000000a00 */
[----:B0-----:R-:W-:-:S06]  /*00b0*/  IMAD.WIDE R2, R9, 0x4, R2 ;  /* 0x0000000409027825 */ /* 0x001fcc00078e0202 */
[----:B-1----:R-:W4:Y:S01]  /*00c0*/  LDG.E R2, desc[UR4][R2.64] ;  /* 0x0000000402027981 */ /* 0x002f22000c1e1900 */
[----:B--2---:R-:W-:-:S06]  /*00d0*/  IMAD.WIDE R4, R9, 0x4, R4 ;  /* 0x0000000409047825 */ /* 0x004fcc00078e0204 */
[----:B------:R-:W4:Y:S01]  /*00e0*/  LDG.E R5, desc[UR4][R4.64] ;  /* 0x0000000404057981 */ /* 0x000f22000c1e1900 */
[----:B---3--:R-:W-:-:S04]  /*00f0*/  IMAD.WIDE R6, R9, 0x4, R6 ;  /* 0x0000000409067825 */ /* 0x008fc800078e0206 */
[----:B----4-:R-:W-:-:S05]  /*0100*/  FADD R9, R2, R5 ;  /* 0x0000000502097221 */ /* 0x010fca0000000000 */
[----:B------:R-:W-:Y:S01]  /*0110*/  STG.E desc[UR4][R6.64], R9 ;  /* 0x0000000906007986 */ /* 0x000fe2000c101904 */
[----:B------:R-:W-:Y:S05]  /*0120*/  EXIT ;  /* 0x000000000000794d */ /* 0x000fea0003800000 */
.L_x_0:
[----:B------:R-:W-:-:S00]  /*0130*/  BRA `(.L_x_0) ;  /* 0xfffffffc00fc7947 */ /* 0x000fc0000383ffff */
[----:B------:R-:W-:-:S00]  /*0140*/  NOP ;  /* 0x0000000000007918 */ /* 0x000fc00000000000 */
        /* <DEDUP_REMOVED lines=11> */
.L_x_1:


//--------------------- .nv.shared.reserved.0     --------------------------
	.section	.nv.shared.reserved.0,"aw",@nobits
	.weak		__nv_reservedSMEM_offset_0_alias
	.size		__nv_reservedSMEM_offset_0_alias, 0, 64
	.other		__nv_reservedSMEM_offset_0_alias,@"STO_CUDA_RESERVED_SHARED STV_DEFAULT"
__nv_reservedSMEM_offset_0_alias:
	.zero		0
	.zero		64


//--------------------- .nv.constant0._Z6vecAddPfS_S_ --------------------------
	.section	.nv.constant0._Z6vecAddPfS_S_,"a",@progbits
	.sectionflags	@""
	.align	4
.nv.constant0._Z6vecAddPfS_S_:
	.zero		920


//--------------------- SYMBOLS --------------------------

	.type		.nv.reservedSmem.offset0,@object
	.size		.nv.reservedSmem.offset0,0x4
